//
// Generated by NVIDIA NVVM Compiler
//
// Compiler Build ID: CL-36424714
// Cuda compilation tools, release 13.0, V13.0.88
// Based on NVVM 20.0.0
//

.version 9.0
.target sm_100
.address_size 64

	// .globl	_Z10vectorInitPffi

.visible .entry _Z10vectorInitPffi(
	.param .u64 .ptr .align 1 _Z10vectorInitPffi_param_0,
	.param .f32 _Z10vectorInitPffi_param_1,
	.param .u32 _Z10vectorInitPffi_param_2
)
{
	.reg .pred 	%p<2>;
	.reg .b32 	%r<6>;
	.reg .b32 	%f<2>;
	.reg .b64 	%rd<5>;

	ld.param.u64 	%rd1, [_Z10vectorInitPffi_param_0];
	ld.param.f32 	%f1, [_Z10vectorInitPffi_param_1];
	ld.param.u32 	%r2, [_Z10vectorInitPffi_param_2];
	mov.u32 	%r3, %ctaid.x;
	mov.u32 	%r4, %ntid.x;
	mov.u32 	%r5, %tid.x;
	mad.lo.s32 	%r1, %r3, %r4, %r5;
	setp.ge.s32 	%p1, %r1, %r2;
	@%p1 bra 	$L__BB0_2;
	cvta.to.global.u64 	%rd2, %rd1;
	mul.wide.s32 	%rd3, %r1, 4;
	add.s64 	%rd4, %rd2, %rd3;
	st.global.f32 	[%rd4], %f1;
$L__BB0_2:
	ret;

}
	// .globl	_Z9vectorAddPfS_S_i
.visible .entry _Z9vectorAddPfS_S_i(
	.param .u64 .ptr .align 1 _Z9vectorAddPfS_S_i_param_0,
	.param .u64 .ptr .align 1 _Z9vectorAddPfS_S_i_param_1,
	.param .u64 .ptr .align 1 _Z9vectorAddPfS_S_i_param_2,
	.param .u32 _Z9vectorAddPfS_S_i_param_3
)
{
	.reg .pred 	%p<2>;
	.reg .b32 	%r<6>;
	.reg .b32 	%f<4>;
	.reg .b64 	%rd<11>;

	ld.param.u64 	%rd1, [_Z9vectorAddPfS_S_i_param_0];
	ld.param.u64 	%rd2, [_Z9vectorAddPfS_S_i_param_1];
	ld.param.u64 	%rd3, [_Z9vectorAddPfS_S_i_param_2];
	ld.param.u32 	%r2, [_Z9vectorAddPfS_S_i_param_3];
	mov.u32 	%r3, %ctaid.x;
	mov.u32 	%r4, %ntid.x;
	mov.u32 	%r5, %tid.x;
	mad.lo.s32 	%r1, %r3, %r4, %r5;
	setp.ge.s32 	%p1, %r1, %r2;
	@%p1 bra 	$L__BB1_2;
	cvta.to.global.u64 	%rd4, %rd1;
	cvta.to.global.u64 	%rd5, %rd2;
	cvta.to.global.u64 	%rd6, %rd3;
	mul.wide.s32 	%rd7, %r1, 4;
	add.s64 	%rd8, %rd4, %rd7;
	ld.global.f32 	%f1, [%rd8];
	add.s64 	%rd9, %rd5, %rd7;
	ld.global.f32 	%f2, [%rd9];
	add.f32 	%f3, %f1, %f2;
	add.s64 	%rd10, %rd6, %rd7;
	st.global.f32 	[%rd10], %f3;
$L__BB1_2:
	ret;

}


// ===== COMPILED SASS (sm_100) =====

	.target	sm_100

	.elftype	@"ET_EXEC"


//--------------------- .note.nv.tkinfo           --------------------------
	.section	.note.nv.tkinfo,"",@"SHT_NOTE"
	.sectionflags	@"SHF_NOTE_NV_TKINFO"
	.tkinfo
        /*0018*/ 	.word	0x00000002
        /*0030*/ 	.string	""
        /*0030*/ 	.string	"ptxas"
        /*0030*/ 	.string	"Cuda compilation tools, release 13.0, V13.0.88"
        /*0030*/ 	.string	"Build cuda_13.0.r13.0/compiler.36424714_0"
        /*0030*/ 	.string	"-arch sm_100 -m 64 "



//--------------------- .note.nv.cuinfo           --------------------------
	.section	.note.nv.cuinfo,"",@"SHT_NOTE"
	.sectionflags	@"SHF_NOTE_NV_CUINFO"
        /*0018*/ 	.short	0x0002
        /*001a*/ 	.short	0x0064
        /*001c*/ 	.short	0x0082
	.zero		2


//--------------------- .nv.info                  --------------------------
	.section	.nv.info,"",@"SHT_CUDA_INFO"
	.align	4


	//----- nvinfo : EIATTR_REGCOUNT
	.align		4
        /*0000*/ 	.byte	0x04, 0x2f
        /*0002*/ 	.short	(.L_1 - .L_0)
	.align		4
.L_0:
        /*0004*/ 	.word	index@(_Z10vectorInitPffi)
        /*0008*/ 	.word	0x0000000a


	//----- nvinfo : EIATTR_FRAME_SIZE
	.align		4
.L_1:
        /*000c*/ 	.byte	0x04, 0x11
        /*000e*/ 	.short	(.L_3 - .L_2)
	.align		4
.L_2:
        /*0010*/ 	.word	index@(_Z10vectorInitPffi)
        /*0014*/ 	.word	0x00000000


	//----- nvinfo : EIATTR_REGCOUNT
	.align		4
.L_3:
        /*0018*/ 	.byte	0x04, 0x2f
        /*001a*/ 	.short	(.L_5 - .L_4)
	.align		4
.L_4:
        /*001c*/ 	.word	index@(_Z9vectorAddPfS_S_i)
        /*0020*/ 	.word	0x0000000c


	//----- nvinfo : EIATTR_FRAME_SIZE
	.align		4
.L_5:
        /*0024*/ 	.byte	0x04, 0x11
        /*0026*/ 	.short	(.L_7 - .L_6)
	.align		4
.L_6:
        /*0028*/ 	.word	index@(_Z9vectorAddPfS_S_i)
        /*002c*/ 	.word	0x00000000


	//----- nvinfo : EIATTR_MIN_STACK_SIZE
	.align		4
.L_7:
        /*0030*/ 	.byte	0x04, 0x12
        /*0032*/ 	.short	(.L_9 - .L_8)
	.align		4
.L_8:
        /*0034*/ 	.word	index@(_Z9vectorAddPfS_S_i)
        /*0038*/ 	.word	0x00000000


	//----- nvinfo : EIATTR_MIN_STACK_SIZE
	.align		4
.L_9:
        /*003c*/ 	.byte	0x04, 0x12
        /*003e*/ 	.short	(.L_11 - .L_10)
	.align		4
.L_10:
        /*0040*/ 	.word	index@(_Z10vectorInitPffi)
        /*0044*/ 	.word	0x00000000
.L_11:


//--------------------- .nv.compat                --------------------------
	.section	.nv.compat,"",@"SHT_CUDA_COMPAT_INFO"
	.align	4
        /*0000*/ 	.byte	0x02, 0x09, 0x00, 0x00, 0x02, 0x02, 0x01, 0x00, 0x02, 0x05, 0x05, 0x00, 0x03, 0x07, 0x01, 0x01
        /*0010*/ 	.byte	0x02, 0x03, 0x00, 0x00, 0x02, 0x06, 0x01, 0x00, 0x04, 0x0b, 0x08, 0x00, 0x09, 0x00, 0x00, 0x00
        /*0020*/ 	.byte	0x00, 0x00, 0x00, 0x00


//--------------------- .nv.info._Z9vectorAddPfS_S_i --------------------------
	.section	.nv.info._Z9vectorAddPfS_S_i,"",@"SHT_CUDA_INFO"
	.sectionflags	@""
	.align	4


	//----- nvinfo : EIATTR_CUDA_API_VERSION
	.align		4
        /*0000*/ 	.byte	0x04, 0x37
        /*0002*/ 	.short	(.L_13 - .L_12)
.L_12:
        /*0004*/ 	.word	0x00000082


	//----- nvinfo : EIATTR_KPARAM_INFO
	.align		4
.L_13:
        /*0008*/ 	.byte	0x04, 0x17
        /*000a*/ 	.short	(.L_15 - .L_14)
.L_14:
        /*000c*/ 	.word	0x00000000
        /*0010*/ 	.short	0x0003
        /*0012*/ 	.short	0x0018
        /*0014*/ 	.byte	0x00, 0xf0, 0x11, 0x00


	//----- nvinfo : EIATTR_KPARAM_INFO
	.align		4
.L_15:
        /*0018*/ 	.byte	0x04, 0x17
        /*001a*/ 	.short	(.L_17 - .L_16)
.L_16:
        /*001c*/ 	.word	0x00000000
        /*0020*/ 	.short	0x0002
        /*0022*/ 	.short	0x0010
        /*0024*/ 	.byte	0x00, 0xf5, 0x21, 0x00


	//----- nvinfo : EIATTR_KPARAM_INFO
	.align		4
.L_17:
        /*0028*/ 	.byte	0x04, 0x17
        /*002a*/ 	.short	(.L_19 - .L_18)
.L_18:
        /*002c*/ 	.word	0x00000000
        /*0030*/ 	.short	0x0001
        /*0032*/ 	.short	0x0008
        /*0034*/ 	.byte	0x00, 0xf5, 0x21, 0x00


	//----- nvinfo : EIATTR_KPARAM_INFO
	.align		4
.L_19:
        /*0038*/ 	.byte	0x04, 0x17
        /*003a*/ 	.short	(.L_21 - .L_20)
.L_20:
        /*003c*/ 	.word	0x00000000
        /*0040*/ 	.short	0x0000
        /*0042*/ 	.short	0x0000
        /*0044*/ 	.byte	0x00, 0xf5, 0x21, 0x00


	//----- nvinfo : EIATTR_SPARSE_MMA_MASK
	.align		4
.L_21:
        /*0048*/ 	.byte	0x03, 0x50
        /*004a*/ 	.short	0x0000


	//----- nvinfo : EIATTR_MAXREG_COUNT
	.align		4
        /*004c*/ 	.byte	0x03, 0x1b
        /*004e*/ 	.short	0x00ff


	//----- nvinfo : EIATTR_MERCURY_ISA_VERSION
	.align		4
        /*0050*/ 	.byte	0x03, 0x5f
        /*0052*/ 	.short	0x0101


	//----- nvinfo : EIATTR_VRC_CTA_INIT_COUNT
	.align		4
        /*0054*/ 	.byte	0x02, 0x4a
	.zero		1
	.zero		1


	//----- nvinfo : EIATTR_EXIT_INSTR_OFFSETS
	.align		4
        /*0058*/ 	.byte	0x04, 0x1c
        /*005a*/ 	.short	(.L_23 - .L_22)


	//   ....[0]....
.L_22:
        /*005c*/ 	.word	0x00000070


	//   ....[1]....
        /*0060*/ 	.word	0x00000130


	//----- nvinfo : EIATTR_CBANK_PARAM_SIZE
	.align		4
.L_23:
        /*0064*/ 	.byte	0x03, 0x19
        /*0066*/ 	.short	0x001c


	//----- nvinfo : EIATTR_PARAM_CBANK
	.align		4
        /*0068*/ 	.byte	0x04, 0x0a
        /*006a*/ 	.short	(.L_25 - .L_24)
	.align		4
.L_24:
        /*006c*/ 	.word	index@(.nv.constant0._Z9vectorAddPfS_S_i)
        /*0070*/ 	.short	0x0380
        /*0072*/ 	.short	0x001c


	//----- nvinfo : EIATTR_SW_WAR
	.align		4
.L_25:
        /*0074*/ 	.byte	0x04, 0x36
        /*0076*/ 	.short	(.L_27 - .L_26)
.L_26:
        /*0078*/ 	.word	0x00000008
.L_27:


//--------------------- .nv.info._Z10vectorInitPffi --------------------------
	.section	.nv.info._Z10vectorInitPffi,"",@"SHT_CUDA_INFO"
	.sectionflags	@""
	.align	4


	//----- nvinfo : EIATTR_CUDA_API_VERSION
	.align		4
        /*0000*/ 	.byte	0x04, 0x37
        /*0002*/ 	.short	(.L_29 - .L_28)
.L_28:
        /*0004*/ 	.word	0x00000082


	//----- nvinfo : EIATTR_KPARAM_INFO
	.align		4
.L_29:
        /*0008*/ 	.byte	0x04, 0x17
        /*000a*/ 	.short	(.L_31 - .L_30)
.L_30:
        /*000c*/ 	.word	0x00000000
        /*0010*/ 	.short	0x0002
        /*0012*/ 	.short	0x000c
        /*0014*/ 	.byte	0x00, 0xf0, 0x11, 0x00


	//----- nvinfo : EIATTR_KPARAM_INFO
	.align		4
.L_31:
        /*0018*/ 	.byte	0x04, 0x17
        /*001a*/ 	.short	(.L_33 - .L_32)
.L_32:
        /*001c*/ 	.word	0x00000000
        /*0020*/ 	.short	0x0001
        /*0022*/ 	.short	0x0008
        /*0024*/ 	.byte	0x00, 0xf0, 0x11, 0x00


	//----- nvinfo : EIATTR_KPARAM_INFO
	.align		4
.L_33:
        /*0028*/ 	.byte	0x04, 0x17
        /*002a*/ 	.short	(.L_35 - .L_34)
.L_34:
        /*002c*/ 	.word	0x00000000
        /*0030*/ 	.short	0x0000
        /*0032*/ 	.short	0x0000
        /*0034*/ 	.byte	0x00, 0xf5, 0x21, 0x00


	//----- nvinfo : EIATTR_SPARSE_MMA_MASK
	.align		4
.L_35:
        /*0038*/ 	.byte	0x03, 0x50
        /*003a*/ 	.short	0x0000


	//----- nvinfo : EIATTR_MAXREG_COUNT
	.align		4
        /*003c*/ 	.byte	0x03, 0x1b
        /*003e*/ 	.short	0x00ff


	//----- nvinfo : EIATTR_MERCURY_ISA_VERSION
	.align		4
        /*0040*/ 	.byte	0x03, 0x5f
        /*0042*/ 	.short	0x0101


	//----- nvinfo : EIATTR_VRC_CTA_INIT_COUNT
	.align		4
        /*0044*/ 	.byte	0x02, 0x4a
	.zero		1
	.zero		1


	//----- nvinfo : EIATTR_EXIT_INSTR_OFFSETS
	.align		4
        /*0048*/ 	.byte	0x04, 0x1c
        /*004a*/ 	.short	(.L_37 - .L_36)


	//   ....[0]....
.L_36:
        /*004c*/ 	.word	0x00000070


	//   ....[1]....
        /*0050*/ 	.word	0x000000d0


	//----- nvinfo : EIATTR_CBANK_PARAM_SIZE
	.align		4
.L_37:
        /*0054*/ 	.byte	0x03, 0x19
        /*0056*/ 	.short	0x0010


	//----- nvinfo : EIATTR_PARAM_CBANK
	.align		4
        /*0058*/ 	.byte	0x04, 0x0a
        /*005a*/ 	.short	(.L_39 - .L_38)
	.align		4
.L_38:
        /*005c*/ 	.word	index@(.nv.constant0._Z10vectorInitPffi)
        /*0060*/ 	.short	0x0380
        /*0062*/ 	.short	0x0010


	//----- nvinfo : EIATTR_SW_WAR
	.align		4
.L_39:
        /*0064*/ 	.byte	0x04, 0x36
        /*0066*/ 	.short	(.L_41 - .L_40)
.L_40:
        /*0068*/ 	.word	0x00000008
.L_41:


//--------------------- .nv.callgraph             --------------------------
	.section	.nv.callgraph,"",@"SHT_CUDA_CALLGRAPH"
	.align	4
	.sectionentsize	8
	.align		4
        /*0000*/ 	.word	0x00000000
	.align		4
        /*0004*/ 	.word	0xffffffff
	.align		4
        /*0008*/ 	.word	0x00000000
	.align		4
        /*000c*/ 	.word	0xfffffffe
	.align		4
        /*0010*/ 	.word	0x00000000
	.align		4
        /*0014*/ 	.word	0xfffffffd
	.align		4
        /*0018*/ 	.word	0x00000000
	.align		4
        /*001c*/ 	.word	0xfffffffc


//--------------------- .text._Z9vectorAddPfS_S_i --------------------------
	.section	.text._Z9vectorAddPfS_S_i,"ax",@progbits
	.align	128
        .global         _Z9vectorAddPfS_S_i
        .type           _Z9vectorAddPfS_S_i,@function
        .size           _Z9vectorAddPfS_S_i,(.L_x_2 - _Z9vectorAddPfS_S_i)
        .other          _Z9vectorAddPfS_S_i,@"STO_CUDA_ENTRY STV_DEFAULT"
_Z9vectorAddPfS_S_i:
.text._Z9vectorAddPfS_S_i:
[----:B------:R-:W-:Y:S01]  /*0000*/  LDC R1, c[0x0][0x37c] ;  /* 0x0000df00ff017b82 */ /* 0x000fe20000000800 */
[----:B------:R-:W0:Y:S07]  /*0010*/  S2R R0, SR_TID.X ;  /* 0x0000000000007919 */ /* 0x000e2e0000002100 */
[----:B------:R-:W0:Y:S01]  /*0020*/  S2UR UR4, SR_CTAID.X ;  /* 0x00000000000479c3 */ /* 0x000e220000002500 */
[----:B------:R-:W1:Y:S07]  /*0030*/  LDCU UR5, c[0x0][0x398] ;  /* 0x00007300ff0577ac */ /* 0x000e6e0008000800 */
[----:B------:R-:W0:Y:S02]  /*0040*/  LDC R9, c[0x0][0x360] ;  /* 0x0000d800ff097b82 */ /* 0x000e240000000800 */
[----:B0-----:R-:W-:-:S05]  /*0050*/  IMAD R9, R9, UR4, R0 ;  /* 0x0000000409097c24 */ /* 0x001fca000f8e0200 */
[----:B-1----:R-:W-:-:S13]  /*0060*/  ISETP.GE.AND P0, PT, R9, UR5, PT ;  /* 0x0000000509007c0c */ /* 0x002fda000bf06270 */
[----:B------:R-:W-:Y:S05]  /*0070*/  @P0 EXIT ;  /* 0x000000000000094d */ /* 0x000fea0003800000 */
[----:B------:R-:W0:Y:S01]  /*0080*/  LDC.64 R2, c[0x0][0x380] ;  /* 0x0000e000ff027b82 */ /* 0x000e220000000a00 */
[----:B------:R-:W1:Y:S07]  /*0090*/  LDCU.64 UR4, c[0x0][0x358] ;  /* 0x00006b00ff0477ac */ /* 0x000e6e0008000a00 */
[----:B------:R-:W2:Y:S08]  /*00a0*/  LDC.64 R4, c[0x0][0x388] ;  /* 0x0000e200ff047b82 */ /* 0x000eb00000000a00 */
[----:B------:R-:W3:Y:S01]  /*00b0*/  LDC.64 R6, c[0x0][0x390] ;  /* 0x0000e400ff067b82 */ /* 0x000ee20000000a00 */
[----:B0-----:R-:W-:-:S06]  /*00c0*/  IMAD.WIDE R2, R9, 0x4, R2 ;  /* 0x0000000409027825 */ /* 0x001fcc00078e0202 */
[----:B-1----:R-:W4:Y:S01]  /*00d0*/  LDG.E R2, desc[UR4][R2.64] ;  /* 0x0000000402027981 */ /* 0x002f22000c1e1900 */
[----:B--2---:R-:W-:-:S06]  /*00e0*/  IMAD.WIDE R4, R9, 0x4, R4 ;  /* 0x0000000409047825 */ /* 0x004fcc00078e0204 */
[----:B------:R-:W4:Y:S01]  /*00f0*/  LDG.E R5, desc[UR4][R4.64] ;  /* 0x0000000404057981 */ /* 0x000f22000c1e1900 */
[----:B---3--:R-:W-:-:S04]  /*0100*/  IMAD.WIDE R6, R9, 0x4, R6 ;  /* 0x0000000409067825 */ /* 0x008fc800078e0206 */
[----:B----4-:R-:W-:-:S05]  /*0110*/  FADD R9, R2, R5 ;  /* 0x0000000502097221 */ /* 0x010fca0000000000 */
[----:B------:R-:W-:Y:S01]  /*0120*/  STG.E desc[UR4][R6.64], R9 ;  /* 0x0000000906007986 */ /* 0x000fe2000c101904 */
[----:B------:R-:W-:Y:S05]  /*0130*/  EXIT ;  /* 0x000000000000794d */ /* 0x000fea0003800000 */
.L_x_0:
[----:B------:R-:W-:-:S00]  /*0140*/  BRA `(.L_x_0) ;  /* 0xfffffffc00fc7947 */ /* 0x000fc0000383ffff */
[----:B------:R-:W-:-:S00]  /*0150*/  NOP ;  /* 0x0000000000007918 */ /* 0x000fc00000000000 */
        /* <DEDUP_REMOVED lines=10> */
.L_x_2:


//--------------------- .text._Z10vectorInitPffi  --------------------------
	.section	.text._Z10vectorInitPffi,"ax",@progbits
	.align	128
        .global         _Z10vectorInitPffi
        .type           _Z10vectorInitPffi,@function
        .size           _Z10vectorInitPffi,(.L_x_3 - _Z10vectorInitPffi)
        .other          _Z10vectorInitPffi,@"STO_CUDA_ENTRY STV_DEFAULT"
_Z10vectorInitPffi:
.text._Z10vectorInitPffi:
        /* <DEDUP_REMOVED lines=10> */
[----:B------:R-:W1:Y:S01]  /*00a0*/  LDC R7, c[0x0][0x388] ;  /* 0x0000e200ff077b82 */ /* 0x000e620000000800 */
[----:B0-----:R-:W-:-:S05]  /*00b0*/  IMAD.WIDE R2, R5, 0x4, R2 ;  /* 0x0000000405027825 */ /* 0x001fca00078e0202 */
[----:B-1----:R-:W-:Y:S01]  /*00c0*/  STG.E desc[UR4][R2.64], R7 ;  /* 0x0000000702007986 */ /* 0x002fe2000c101904 */
[----:B------:R-:W-:Y:S05]  /*00d0*/  EXIT ;  /* 0x000000000000794d */ /* 0x000fea0003800000 */
.L_x_1:
        /* <DEDUP_REMOVED lines=10> */
.L_x_3:


//--------------------- .nv.shared.reserved.0     --------------------------
	.section	.nv.shared.reserved.0,"aw",@nobits
	.weak		__nv_reservedSMEM_offset_0_alias
	.size		__nv_reservedSMEM_offset_0_alias, 0, 64
	.other		__nv_reservedSMEM_offset_0_alias,@"STO_CUDA_RESERVED_SHARED STV_DEFAULT"
__nv_reservedSMEM_offset_0_alias:
	.zero		0
	.zero		64


//--------------------- .nv.constant0._Z9vectorAddPfS_S_i --------------------------
	.section	.nv.constant0._Z9vectorAddPfS_S_i,"a",@progbits
	.sectionflags	@""
	.align	4
.nv.constant0._Z9vectorAddPfS_S_i:
	.zero		924


//--------------------- .nv.constant0._Z10vectorInitPffi --------------------------
	.section	.nv.constant0._Z10vectorInitPffi,"a",@progbits
	.sectionflags	@""
	.align	4
.nv.constant0._Z10vectorInitPffi:
	.zero		912


//--------------------- SYMBOLS --------------------------

	.type		.nv.reservedSmem.offset0,@object
	.size		.nv.reservedSmem.offset0,0x4
